//
// Generated by NVIDIA NVVM Compiler
//
// Compiler Build ID: CL-36424714
// Cuda compilation tools, release 13.0, V13.0.88
// Based on NVVM 20.0.0
//

.version 9.0
.target sm_100
.address_size 64

	// .globl	_Z9normalizePfS_ii

.visible .entry _Z9normalizePfS_ii(
	.param .u64 .ptr .align 1 _Z9normalizePfS_ii_param_0,
	.param .u64 .ptr .align 1 _Z9normalizePfS_ii_param_1,
	.param .u32 _Z9normalizePfS_ii_param_2,
	.param .u32 _Z9normalizePfS_ii_param_3
)
{
	.reg .pred 	%p<3>;
	.reg .b32 	%r<13>;
	.reg .b32 	%f<6>;
	.reg .b64 	%rd<11>;

	ld.param.u64 	%rd2, [_Z9normalizePfS_ii_param_0];
	ld.param.u64 	%rd3, [_Z9normalizePfS_ii_param_1];
	ld.param.u32 	%r4, [_Z9normalizePfS_ii_param_2];
	ld.param.u32 	%r5, [_Z9normalizePfS_ii_param_3];
	mov.u32 	%r6, %ntid.x;
	mov.u32 	%r7, %ctaid.x;
	mov.u32 	%r8, %tid.x;
	mad.lo.s32 	%r1, %r6, %r7, %r8;
	add.s32 	%r2, %r1, %r4;
	shl.b32 	%r9, %r5, 1;
	setp.ge.s32 	%p1, %r2, %r9;
	@%p1 bra 	$L__BB0_4;
	cvta.to.global.u64 	%rd4, %rd2;
	mul.lo.s32 	%r3, %r5, %r4;
	add.s32 	%r10, %r3, %r4;
	mul.wide.s32 	%rd5, %r10, 4;
	add.s64 	%rd1, %rd4, %rd5;
	ld.global.f32 	%f1, [%rd1];
	setp.ge.s32 	%p2, %r2, %r5;
	@%p2 bra 	$L__BB0_3;
	mul.wide.s32 	%rd9, %r1, 4;
	add.s64 	%rd10, %rd1, %rd9;
	ld.global.f32 	%f4, [%rd10];
	div.rn.f32 	%f5, %f4, %f1;
	st.global.f32 	[%rd10], %f5;
	bra.uni 	$L__BB0_4;
$L__BB0_3:
	sub.s32 	%r11, %r2, %r5;
	add.s32 	%r12, %r11, %r3;
	cvta.to.global.u64 	%rd6, %rd3;
	mul.wide.s32 	%rd7, %r12, 4;
	add.s64 	%rd8, %rd6, %rd7;
	ld.global.f32 	%f2, [%rd8];
	div.rn.f32 	%f3, %f2, %f1;
	st.global.f32 	[%rd8], %f3;
$L__BB0_4:
	ret;

}
	// .globl	_Z5gaussPfS_ii
.visible .entry _Z5gaussPfS_ii(
	.param .u64 .ptr .align 1 _Z5gaussPfS_ii_param_0,
	.param .u64 .ptr .align 1 _Z5gaussPfS_ii_param_1,
	.param .u32 _Z5gaussPfS_ii_param_2,
	.param .u32 _Z5gaussPfS_ii_param_3
)
{
	.reg .pred 	%p<9>;
	.reg .b32 	%r<19>;
	.reg .b32 	%f<11>;
	.reg .b64 	%rd<15>;

	ld.param.u64 	%rd3, [_Z5gaussPfS_ii_param_0];
	ld.param.u64 	%rd2, [_Z5gaussPfS_ii_param_1];
	ld.param.u32 	%r3, [_Z5gaussPfS_ii_param_2];
	ld.param.u32 	%r4, [_Z5gaussPfS_ii_param_3];
	cvta.to.global.u64 	%rd1, %rd3;
	mov.u32 	%r5, %ctaid.y;
	mov.u32 	%r6, %ntid.y;
	mov.u32 	%r7, %tid.y;
	mad.lo.s32 	%r8, %r5, %r6, %r7;
	mov.u32 	%r9, %ctaid.x;
	mov.u32 	%r10, %ntid.x;
	mov.u32 	%r11, %tid.x;
	mad.lo.s32 	%r1, %r9, %r10, %r11;
	mul.lo.s32 	%r2, %r4, %r8;
	add.s32 	%r12, %r2, %r3;
	mul.wide.s32 	%rd4, %r12, 4;
	add.s64 	%rd5, %rd1, %rd4;
	ld.global.f32 	%f2, [%rd5];
	shl.b32 	%r13, %r4, 1;
	setp.ge.s32 	%p1, %r1, %r13;
	setp.ge.s32 	%p2, %r8, %r4;
	or.pred  	%p3, %p2, %p1;
	setp.eq.f32 	%p4, %f2, 0f00000000;
	or.pred  	%p5, %p3, %p4;
	setp.eq.s32 	%p6, %r8, %r3;
	or.pred  	%p7, %p6, %p5;
	@%p7 bra 	$L__BB1_4;
	setp.ge.s32 	%p8, %r1, %r4;
	@%p8 bra 	$L__BB1_3;
	mad.lo.s32 	%r17, %r4, %r3, %r1;
	mul.wide.s32 	%rd11, %r17, 4;
	add.s64 	%rd12, %rd1, %rd11;
	ld.global.f32 	%f7, [%rd12];
	mul.f32 	%f8, %f2, %f7;
	add.s32 	%r18, %r2, %r1;
	mul.wide.s32 	%rd13, %r18, 4;
	add.s64 	%rd14, %rd1, %rd13;
	ld.global.f32 	%f9, [%rd14];
	sub.f32 	%f10, %f9, %f8;
	st.global.f32 	[%rd14], %f10;
	bra.uni 	$L__BB1_4;
$L__BB1_3:
	cvta.to.global.u64 	%rd6, %rd2;
	sub.s32 	%r14, %r1, %r4;
	mad.lo.s32 	%r15, %r4, %r3, %r14;
	mul.wide.s32 	%rd7, %r15, 4;
	add.s64 	%rd8, %rd6, %rd7;
	ld.global.f32 	%f3, [%rd8];
	mul.f32 	%f4, %f2, %f3;
	add.s32 	%r16, %r14, %r2;
	mul.wide.s32 	%rd9, %r16, 4;
	add.s64 	%rd10, %rd6, %rd9;
	ld.global.f32 	%f5, [%rd10];
	sub.f32 	%f6, %f5, %f4;
	st.global.f32 	[%rd10], %f6;
$L__BB1_4:
	ret;

}


// ===== COMPILED SASS (sm_100) =====

	.target	sm_100

	.elftype	@"ET_EXEC"


//--------------------- .note.nv.tkinfo           --------------------------
	.section	.note.nv.tkinfo,"",@"SHT_NOTE"
	.sectionflags	@"SHF_NOTE_NV_TKINFO"
	.tkinfo
        /*0018*/ 	.word	0x00000002
        /*0030*/ 	.string	""
        /*0030*/ 	.string	"ptxas"
        /*0030*/ 	.string	"Cuda compilation tools, release 13.0, V13.0.88"
        /*0030*/ 	.string	"Build cuda_13.0.r13.0/compiler.36424714_0"
        /*0030*/ 	.string	"-arch sm_100 -m 64 "



//--------------------- .note.nv.cuinfo           --------------------------
	.section	.note.nv.cuinfo,"",@"SHT_NOTE"
	.sectionflags	@"SHF_NOTE_NV_CUINFO"
        /*0018*/ 	.short	0x0002
        /*001a*/ 	.short	0x0064
        /*001c*/ 	.short	0x0082
	.zero		2


//--------------------- .nv.info                  --------------------------
	.section	.nv.info,"",@"SHT_CUDA_INFO"
	.align	4


	//----- nvinfo : EIATTR_REGCOUNT
	.align		4
        /*0000*/ 	.byte	0x04, 0x2f
        /*0002*/ 	.short	(.L_1 - .L_0)
	.align		4
.L_0:
        /*0004*/ 	.word	index@(_Z9normalizePfS_ii)
        /*0008*/ 	.word	0x00000011


	//----- nvinfo : EIATTR_FRAME_SIZE
	.align		4
.L_1:
        /*000c*/ 	.byte	0x04, 0x11
        /*000e*/ 	.short	(.L_3 - .L_2)
	.align		4
.L_2:
        /*0010*/ 	.word	index@($__internal_0_$__cuda_sm3x_div_rn_noftz_f32_slowpath)
        /*0014*/ 	.word	0x00000000


	//----- nvinfo : EIATTR_FRAME_SIZE
	.align		4
.L_3:
        /*0018*/ 	.byte	0x04, 0x11
        /*001a*/ 	.short	(.L_5 - .L_4)
	.align		4
.L_4:
        /*001c*/ 	.word	index@(_Z9normalizePfS_ii)
        /*0020*/ 	.word	0x00000000


	//----- nvinfo : EIATTR_REGCOUNT
	.align		4
.L_5:
        /*0024*/ 	.byte	0x04, 0x2f
        /*0026*/ 	.short	(.L_7 - .L_6)
	.align		4
.L_6:
        /*0028*/ 	.word	index@(_Z5gaussPfS_ii)
        /*002c*/ 	.word	0x0000000c


	//----- nvinfo : EIATTR_FRAME_SIZE
	.align		4
.L_7:
        /*0030*/ 	.byte	0x04, 0x11
        /*0032*/ 	.short	(.L_9 - .L_8)
	.align		4
.L_8:
        /*0034*/ 	.word	index@(_Z5gaussPfS_ii)
        /*0038*/ 	.word	0x00000000


	//----- nvinfo : EIATTR_MIN_STACK_SIZE
	.align		4
.L_9:
        /*003c*/ 	.byte	0x04, 0x12
        /*003e*/ 	.short	(.L_11 - .L_10)
	.align		4
.L_10:
        /*0040*/ 	.word	index@(_Z5gaussPfS_ii)
        /*0044*/ 	.word	0x00000000


	//----- nvinfo : EIATTR_MIN_STACK_SIZE
	.align		4
.L_11:
        /*0048*/ 	.byte	0x04, 0x12
        /*004a*/ 	.short	(.L_13 - .L_12)
	.align		4
.L_12:
        /*004c*/ 	.word	index@(_Z9normalizePfS_ii)
        /*0050*/ 	.word	0x00000000
.L_13:


//--------------------- .nv.compat                --------------------------
	.section	.nv.compat,"",@"SHT_CUDA_COMPAT_INFO"
	.align	4
        /*0000*/ 	.byte	0x02, 0x09, 0x00, 0x00, 0x02, 0x02, 0x01, 0x00, 0x02, 0x05, 0x05, 0x00, 0x03, 0x07, 0x01, 0x01
        /*0010*/ 	.byte	0x02, 0x03, 0x00, 0x00, 0x02, 0x06, 0x01, 0x00, 0x04, 0x0b, 0x08, 0x00, 0x01, 0x00, 0x00, 0x00
        /*0020*/ 	.byte	0x00, 0x00, 0x00, 0x00


//--------------------- .nv.info._Z5gaussPfS_ii   --------------------------
	.section	.nv.info._Z5gaussPfS_ii,"",@"SHT_CUDA_INFO"
	.sectionflags	@""
	.align	4


	//----- nvinfo : EIATTR_CUDA_API_VERSION
	.align		4
        /*0000*/ 	.byte	0x04, 0x37
        /*0002*/ 	.short	(.L_15 - .L_14)
.L_14:
        /*0004*/ 	.word	0x00000082


	//----- nvinfo : EIATTR_KPARAM_INFO
	.align		4
.L_15:
        /*0008*/ 	.byte	0x04, 0x17
        /*000a*/ 	.short	(.L_17 - .L_16)
.L_16:
        /*000c*/ 	.word	0x00000000
        /*0010*/ 	.short	0x0003
        /*0012*/ 	.short	0x0014
        /*0014*/ 	.byte	0x00, 0xf0, 0x11, 0x00


	//----- nvinfo : EIATTR_KPARAM_INFO
	.align		4
.L_17:
        /*0018*/ 	.byte	0x04, 0x17
        /*001a*/ 	.short	(.L_19 - .L_18)
.L_18:
        /*001c*/ 	.word	0x00000000
        /*0020*/ 	.short	0x0002
        /*0022*/ 	.short	0x0010
        /*0024*/ 	.byte	0x00, 0xf0, 0x11, 0x00


	//----- nvinfo : EIATTR_KPARAM_INFO
	.align		4
.L_19:
        /*0028*/ 	.byte	0x04, 0x17
        /*002a*/ 	.short	(.L_21 - .L_20)
.L_20:
        /*002c*/ 	.word	0x00000000
        /*0030*/ 	.short	0x0001
        /*0032*/ 	.short	0x0008
        /*0034*/ 	.byte	0x00, 0xf5, 0x21, 0x00


	//----- nvinfo : EIATTR_KPARAM_INFO
	.align		4
.L_21:
        /*0038*/ 	.byte	0x04, 0x17
        /*003a*/ 	.short	(.L_23 - .L_22)
.L_22:
        /*003c*/ 	.word	0x00000000
        /*0040*/ 	.short	0x0000
        /*0042*/ 	.short	0x0000
        /*0044*/ 	.byte	0x00, 0xf5, 0x21, 0x00


	//----- nvinfo : EIATTR_SPARSE_MMA_MASK
	.align		4
.L_23:
        /*0048*/ 	.byte	0x03, 0x50
        /*004a*/ 	.short	0x0000


	//----- nvinfo : EIATTR_MAXREG_COUNT
	.align		4
        /*004c*/ 	.byte	0x03, 0x1b
        /*004e*/ 	.short	0x00ff


	//----- nvinfo : EIATTR_MERCURY_ISA_VERSION
	.align		4
        /*0050*/ 	.byte	0x03, 0x5f
        /*0052*/ 	.short	0x0101


	//----- nvinfo : EIATTR_VRC_CTA_INIT_COUNT
	.align		4
        /*0054*/ 	.byte	0x02, 0x4a
	.zero		1
	.zero		1


	//----- nvinfo : EIATTR_EXIT_INSTR_OFFSETS
	.align		4
        /*0058*/ 	.byte	0x04, 0x1c
        /*005a*/ 	.short	(.L_25 - .L_24)


	//   ....[0]....
.L_24:
        /*005c*/ 	.word	0x00000140


	//   ....[1]....
        /*0060*/ 	.word	0x000001f0


	//   ....[2]....
        /*0064*/ 	.word	0x000002a0


	//----- nvinfo : EIATTR_CRS_STACK_SIZE
	.align		4
.L_25:
        /*0068*/ 	.byte	0x04, 0x1e
        /*006a*/ 	.short	(.L_27 - .L_26)
.L_26:
        /*006c*/ 	.word	0x00000000


	//----- nvinfo : EIATTR_CBANK_PARAM_SIZE
	.align		4
.L_27:
        /*0070*/ 	.byte	0x03, 0x19
        /*0072*/ 	.short	0x0018


	//----- nvinfo : EIATTR_PARAM_CBANK
	.align		4
        /*0074*/ 	.byte	0x04, 0x0a
        /*0076*/ 	.short	(.L_29 - .L_28)
	.align		4
.L_28:
        /*0078*/ 	.word	index@(.nv.constant0._Z5gaussPfS_ii)
        /*007c*/ 	.short	0x0380
        /*007e*/ 	.short	0x0018


	//----- nvinfo : EIATTR_SW_WAR
	.align		4
.L_29:
        /*0080*/ 	.byte	0x04, 0x36
        /*0082*/ 	.short	(.L_31 - .L_30)
.L_30:
        /*0084*/ 	.word	0x00000008
.L_31:


//--------------------- .nv.info._Z9normalizePfS_ii --------------------------
	.section	.nv.info._Z9normalizePfS_ii,"",@"SHT_CUDA_INFO"
	.sectionflags	@""
	.align	4


	//----- nvinfo : EIATTR_CUDA_API_VERSION
	.align		4
        /*0000*/ 	.byte	0x04, 0x37
        /*0002*/ 	.short	(.L_33 - .L_32)
.L_32:
        /*0004*/ 	.word	0x00000082


	//----- nvinfo : EIATTR_KPARAM_INFO
	.align		4
.L_33:
        /*0008*/ 	.byte	0x04, 0x17
        /*000a*/ 	.short	(.L_35 - .L_34)
.L_34:
        /*000c*/ 	.word	0x00000000
        /*0010*/ 	.short	0x0003
        /*0012*/ 	.short	0x0014
        /*0014*/ 	.byte	0x00, 0xf0, 0x11, 0x00


	//----- nvinfo : EIATTR_KPARAM_INFO
	.align		4
.L_35:
        /*0018*/ 	.byte	0x04, 0x17
        /*001a*/ 	.short	(.L_37 - .L_36)
.L_36:
        /*001c*/ 	.word	0x00000000
        /*0020*/ 	.short	0x0002
        /*0022*/ 	.short	0x0010
        /*0024*/ 	.byte	0x00, 0xf0, 0x11, 0x00


	//----- nvinfo : EIATTR_KPARAM_INFO
	.align		4
.L_37:
        /*0028*/ 	.byte	0x04, 0x17
        /*002a*/ 	.short	(.L_39 - .L_38)
.L_38:
        /*002c*/ 	.word	0x00000000
        /*0030*/ 	.short	0x0001
        /*0032*/ 	.short	0x0008
        /*0034*/ 	.byte	0x00, 0xf5, 0x21, 0x00


	//----- nvinfo : EIATTR_KPARAM_INFO
	.align		4
.L_39:
        /*0038*/ 	.byte	0x04, 0x17
        /*003a*/ 	.short	(.L_41 - .L_40)
.L_40:
        /*003c*/ 	.word	0x00000000
        /*0040*/ 	.short	0x0000
        /*0042*/ 	.short	0x0000
        /*0044*/ 	.byte	0x00, 0xf5, 0x21, 0x00


	//----- nvinfo : EIATTR_SPARSE_MMA_MASK
	.align		4
.L_41:
        /*0048*/ 	.byte	0x03, 0x50
        /*004a*/ 	.short	0x0000


	//----- nvinfo : EIATTR_MAXREG_COUNT
	.align		4
        /*004c*/ 	.byte	0x03, 0x1b
        /*004e*/ 	.short	0x00ff


	//----- nvinfo : EIATTR_MERCURY_ISA_VERSION
	.align		4
        /*0050*/ 	.byte	0x03, 0x5f
        /*0052*/ 	.short	0x0101


	//----- nvinfo : EIATTR_VRC_CTA_INIT_COUNT
	.align		4
        /*0054*/ 	.byte	0x02, 0x4a
	.zero		1
	.zero		1


	//----- nvinfo : EIATTR_EXIT_INSTR_OFFSETS
	.align		4
        /*0058*/ 	.byte	0x04, 0x1c
        /*005a*/ 	.short	(.L_43 - .L_42)


	//   ....[0]....
.L_42:
        /*005c*/ 	.word	0x00000090


	//   ....[1]....
        /*0060*/ 	.word	0x00000200


	//   ....[2]....
        /*0064*/ 	.word	0x00000340


	//----- nvinfo : EIATTR_CRS_STACK_SIZE
	.align		4
.L_43:
        /*0068*/ 	.byte	0x04, 0x1e
        /*006a*/ 	.short	(.L_45 - .L_44)
.L_44:
        /*006c*/ 	.word	0x00000000


	//----- nvinfo : EIATTR_CBANK_PARAM_SIZE
	.align		4
.L_45:
        /*0070*/ 	.byte	0x03, 0x19
        /*0072*/ 	.short	0x0018


	//----- nvinfo : EIATTR_PARAM_CBANK
	.align		4
        /*0074*/ 	.byte	0x04, 0x0a
        /*0076*/ 	.short	(.L_47 - .L_46)
	.align		4
.L_46:
        /*0078*/ 	.word	index@(.nv.constant0._Z9normalizePfS_ii)
        /*007c*/ 	.short	0x0380
        /*007e*/ 	.short	0x0018


	//----- nvinfo : EIATTR_SW_WAR
	.align		4
.L_47:
        /*0080*/ 	.byte	0x04, 0x36
        /*0082*/ 	.short	(.L_49 - .L_48)
.L_48:
        /*0084*/ 	.word	0x00000008
.L_49:


//--------------------- .nv.callgraph             --------------------------
	.section	.nv.callgraph,"",@"SHT_CUDA_CALLGRAPH"
	.align	4
	.sectionentsize	8
	.align		4
        /*0000*/ 	.word	0x00000000
	.align		4
        /*0004*/ 	.word	0xffffffff
	.align		4
        /*0008*/ 	.word	0x00000000
	.align		4
        /*000c*/ 	.word	0xfffffffe
	.align		4
        /*0010*/ 	.word	0x00000000
	.align		4
        /*0014*/ 	.word	0xfffffffd
	.align		4
        /*0018*/ 	.word	0x00000000
	.align		4
        /*001c*/ 	.word	0xfffffffc


//--------------------- .text._Z5gaussPfS_ii      --------------------------
	.section	.text._Z5gaussPfS_ii,"ax",@progbits
	.align	128
        .global         _Z5gaussPfS_ii
        .type           _Z5gaussPfS_ii,@function
        .size           _Z5gaussPfS_ii,(.L_x_20 - _Z5gaussPfS_ii)
        .other          _Z5gaussPfS_ii,@"STO_CUDA_ENTRY STV_DEFAULT"
_Z5gaussPfS_ii:
.text._Z5gaussPfS_ii:
[----:B------:R-:W-:Y:S01]  /*0000*/  LDC R1, c[0x0][0x37c] ;  /* 0x0000df00ff017b82 */ /* 0x000fe20000000800 */
[----:B------:R-:W0:Y:S07]  /*0010*/  S2R R7, SR_TID.Y ;  /* 0x0000000000077919 */ /* 0x000e2e0000002200 */
[----:B------:R-:W0:Y:S01]  /*0020*/  S2UR UR6, SR_CTAID.Y ;  /* 0x00000000000679c3 */ /* 0x000e220000002600 */
[----:B------:R-:W1:Y:S07]  /*0030*/  LDCU.64 UR4, c[0x0][0x358] ;  /* 0x00006b00ff0477ac */ /* 0x000e6e0008000a00 */
[----:B------:R-:W0:Y:S08]  /*0040*/  LDC R0, c[0x0][0x364] ;  /* 0x0000d900ff007b82 */ /* 0x000e300000000800 */
[----:B------:R-:W2:Y:S08]  /*0050*/  LDC.64 R2, c[0x0][0x390] ;  /* 0x0000e400ff027b82 */ /* 0x000eb00000000a00 */
[----:B------:R-:W3:Y:S01]  /*0060*/  LDC.64 R4, c[0x0][0x380] ;  /* 0x0000e000ff047b82 */ /* 0x000ee20000000a00 */
[----:B0-----:R-:W-:-:S04]  /*0070*/  IMAD R0, R0, UR6, R7 ;  /* 0x0000000600007c24 */ /* 0x001fc8000f8e0207 */
[----:B--2---:R-:W-:-:S04]  /*0080*/  IMAD R7, R0, R3, R2 ;  /* 0x0000000300077224 */ /* 0x004fc800078e0202 */
[----:B---3--:R-:W-:-:S06]  /*0090*/  IMAD.WIDE R6, R7, 0x4, R4 ;  /* 0x0000000407067825 */ /* 0x008fcc00078e0204 */
[----:B-1----:R-:W2:Y:S01]  /*00a0*/  LDG.E R6, desc[UR4][R6.64] ;  /* 0x0000000406067981 */ /* 0x002ea2000c1e1900 */
[----:B------:R-:W0:Y:S01]  /*00b0*/  S2UR UR6, SR_CTAID.X ;  /* 0x00000000000679c3 */ /* 0x000e220000002500 */
[----:B------:R-:W0:Y:S07]  /*00c0*/  S2R R9, SR_TID.X ;  /* 0x0000000000097919 */ /* 0x000e2e0000002100 */
[----:B------:R-:W0:Y:S02]  /*00d0*/  LDC R8, c[0x0][0x360] ;  /* 0x0000d800ff087b82 */ /* 0x000e240000000800 */
[----:B0-----:R-:W-:Y:S01]  /*00e0*/  IMAD R8, R8, UR6, R9 ;  /* 0x0000000608087c24 */ /* 0x001fe2000f8e0209 */
[----:B------:R-:W-:-:S04]  /*00f0*/  SHF.L.U32 R9, R3, 0x1, RZ ;  /* 0x0000000103097819 */ /* 0x000fc800000006ff */
[----:B------:R-:W-:-:S04]  /*0100*/  ISETP.GE.AND P0, PT, R8, R9, PT ;  /* 0x000000090800720c */ /* 0x000fc80003f06270 */
[----:B------:R-:W-:-:S04]  /*0110*/  ISETP.GE.OR P0, PT, R0, R3, P0 ;  /* 0x000000030000720c */ /* 0x000fc80000706670 */
[----:B--2---:R-:W-:-:S04]  /*0120*/  FSETP.EQ.OR P0, PT, R6, RZ, P0 ;  /* 0x000000ff0600720b */ /* 0x004fc80000702400 */
[----:B------:R-:W-:-:S13]  /*0130*/  ISETP.EQ.OR P0, PT, R0, R2, P0 ;  /* 0x000000020000720c */ /* 0x000fda0000702670 */
[----:B------:R-:W-:Y:S05]  /*0140*/  @P0 EXIT ;  /* 0x000000000000094d */ /* 0x000fea0003800000 */
[----:B------:R-:W-:-:S13]  /*0150*/  ISETP.GE.AND P0, PT, R8, R3, PT ;  /* 0x000000030800720c */ /* 0x000fda0003f06270 */
[----:B------:R-:W-:Y:S05]  /*0160*/  @P0 BRA `(.L_x_0) ;  /* 0x0000000000240947 */ /* 0x000fea0003800000 */
[--C-:B------:R-:W-:Y:S02]  /*0170*/  IMAD R7, R3, R2, R8.reuse ;  /* 0x0000000203077224 */ /* 0x100fe400078e0208 */
[----:B------:R-:W-:Y:S02]  /*0180*/  IMAD R9, R0, R3, R8 ;  /* 0x0000000300097224 */ /* 0x000fe400078e0208 */
[----:B------:R-:W-:-:S04]  /*0190*/  IMAD.WIDE R2, R7, 0x4, R4 ;  /* 0x0000000407027825 */ /* 0x000fc800078e0204 */
[----:B------:R-:W-:Y:S02]  /*01a0*/  IMAD.WIDE R4, R9, 0x4, R4 ;  /* 0x0000000409047825 */ /* 0x000fe400078e0204 */
[----:B------:R-:W2:Y:S04]  /*01b0*/  LDG.E R3, desc[UR4][R2.64] ;  /* 0x0000000402037981 */ /* 0x000ea8000c1e1900 */
[----:B------:R-:W2:Y:S02]  /*01c0*/  LDG.E R7, desc[UR4][R4.64] ;  /* 0x0000000404077981 */ /* 0x000ea4000c1e1900 */
[----:B--2---:R-:W-:-:S05]  /*01d0*/  FFMA R7, -R6, R3, R7 ;  /* 0x0000000306077223 */ /* 0x004fca0000000107 */
[----:B------:R-:W-:Y:S01]  /*01e0*/  STG.E desc[UR4][R4.64], R7 ;  /* 0x0000000704007986 */ /* 0x000fe2000c101904 */
[----:B------:R-:W-:Y:S05]  /*01f0*/  EXIT ;  /* 0x000000000000794d */ /* 0x000fea0003800000 */
.L_x_0:
[----:B------:R-:W0:Y:S01]  /*0200*/  LDC.64 R4, c[0x0][0x388] ;  /* 0x0000e200ff047b82 */ /* 0x000e220000000a00 */
[----:B------:R-:W-:-:S05]  /*0210*/  IADD3 R8, PT, PT, R8, -R3, RZ ;  /* 0x8000000308087210 */ /* 0x000fca0007ffe0ff */
[--C-:B------:R-:W-:Y:S02]  /*0220*/  IMAD R7, R3, R2, R8.reuse ;  /* 0x0000000203077224 */ /* 0x100fe400078e0208 */
[----:B------:R-:W-:Y:S02]  /*0230*/  IMAD R9, R0, R3, R8 ;  /* 0x0000000300097224 */ /* 0x000fe400078e0208 */
[----:B0-----:R-:W-:-:S04]  /*0240*/  IMAD.WIDE R2, R7, 0x4, R4 ;  /* 0x0000000407027825 */ /* 0x001fc800078e0204 */
[----:B------:R-:W-:Y:S02]  /*0250*/  IMAD.WIDE R4, R9, 0x4, R4 ;  /* 0x0000000409047825 */ /* 0x000fe400078e0204 */
[----:B------:R-:W2:Y:S04]  /*0260*/  LDG.E R3, desc[UR4][R2.64] ;  /* 0x0000000402037981 */ /* 0x000ea8000c1e1900 */
[----:B------:R-:W2:Y:S02]  /*0270*/  LDG.E R7, desc[UR4][R4.64] ;  /* 0x0000000404077981 */ /* 0x000ea4000c1e1900 */
[----:B--2---:R-:W-:-:S05]  /*0280*/  FFMA R7, -R6, R3, R7 ;  /* 0x0000000306077223 */ /* 0x004fca0000000107 */
[----:B------:R-:W-:Y:S01]  /*0290*/  STG.E desc[UR4][R4.64], R7 ;  /* 0x0000000704007986 */ /* 0x000fe2000c101904 */
[----:B------:R-:W-:Y:S05]  /*02a0*/  EXIT ;  /* 0x000000000000794d */ /* 0x000fea0003800000 */
.L_x_1:
[----:B------:R-:W-:-:S00]  /*02b0*/  BRA `(.L_x_1) ;  /* 0xfffffffc00fc7947 */ /* 0x000fc0000383ffff */
[----:B------:R-:W-:-:S00]  /*02c0*/  NOP ;  /* 0x0000000000007918 */ /* 0x000fc00000000000 */
        /* <DEDUP_REMOVED lines=11> */
.L_x_20:


//--------------------- .text._Z9normalizePfS_ii  --------------------------
	.section	.text._Z9normalizePfS_ii,"ax",@progbits
	.align	128
        .global         _Z9normalizePfS_ii
        .type           _Z9normalizePfS_ii,@function
        .size           _Z9normalizePfS_ii,(.L_x_19 - _Z9normalizePfS_ii)
        .other          _Z9normalizePfS_ii,@"STO_CUDA_ENTRY STV_DEFAULT"
_Z9normalizePfS_ii:
.text._Z9normalizePfS_ii:
[----:B------:R-:W-:Y:S01]  /*0000*/  LDC R1, c[0x0][0x37c] ;  /* 0x0000df00ff017b82 */ /* 0x000fe20000000800 */
[----:B------:R-:W0:Y:S07]  /*0010*/  S2R R7, SR_CTAID.X ;  /* 0x0000000000077919 */ /* 0x000e2e0000002500 */
[----:B------:R-:W1:Y:S01]  /*0020*/  LDC.64 R8, c[0x0][0x390] ;  /* 0x0000e400ff087b82 */ /* 0x000e620000000a00 */
[----:B------:R-:W0:Y:S01]  /*0030*/  LDCU UR4, c[0x0][0x360] ;  /* 0x00006c00ff0477ac */ /* 0x000e220008000800 */
[----:B------:R-:W0:Y:S01]  /*0040*/  S2R R0, SR_TID.X ;  /* 0x0000000000007919 */ /* 0x000e220000002100 */
[----:B-1----:R-:W-:-:S02]  /*0050*/  IMAD.SHL.U32 R3, R9, 0x2, RZ ;  /* 0x0000000209037824 */ /* 0x002fc400078e00ff */
[----:B0-----:R-:W-:-:S04]  /*0060*/  IMAD R7, R7, UR4, R0 ;  /* 0x0000000407077c24 */ /* 0x001fc8000f8e0200 */
[----:B------:R-:W-:-:S05]  /*0070*/  IMAD.IADD R0, R7, 0x1, R8 ;  /* 0x0000000107007824 */ /* 0x000fca00078e0208 */
[----:B------:R-:W-:-:S13]  /*0080*/  ISETP.GE.AND P0, PT, R0, R3, PT ;  /* 0x000000030000720c */ /* 0x000fda0003f06270 */
[----:B------:R-:W-:Y:S05]  /*0090*/  @P0 EXIT ;  /* 0x000000000000094d */ /* 0x000fea0003800000 */
[----:B------:R-:W0:Y:S01]  /*00a0*/  LDC.64 R4, c[0x0][0x380] ;  /* 0x0000e000ff047b82 */ /* 0x000e220000000a00 */
[----:B------:R-:W1:Y:S01]  /*00b0*/  LDCU.64 UR4, c[0x0][0x358] ;  /* 0x00006b00ff0477ac */ /* 0x000e620008000a00 */
[----:B------:R-:W-:-:S04]  /*00c0*/  IMAD R3, R8, R9, R8 ;  /* 0x0000000908037224 */ /* 0x000fc800078e0208 */
[----:B0-----:R-:W-:-:S05]  /*00d0*/  IMAD.WIDE R4, R3, 0x4, R4 ;  /* 0x0000000403047825 */ /* 0x001fca00078e0204 */
[----:B-1----:R0:W5:Y:S01]  /*00e0*/  LDG.E R3, desc[UR4][R4.64] ;  /* 0x0000000404037981 */ /* 0x002162000c1e1900 */
[----:B------:R-:W-:-:S13]  /*00f0*/  ISETP.GE.AND P0, PT, R0, R9, PT ;  /* 0x000000090000720c */ /* 0x000fda0003f06270 */
[----:B0-----:R-:W-:Y:S05]  /*0100*/  @P0 BRA `(.L_x_2) ;  /* 0x0000000000400947 */ /* 0x001fea0003800000 */
[----:B------:R-:W-:-:S05]  /*0110*/  IMAD.WIDE R4, R7, 0x4, R4 ;  /* 0x0000000407047825 */ /* 0x000fca00078e0204 */
[----:B------:R-:W2:Y:S01]  /*0120*/  LDG.E R0, desc[UR4][R4.64] ;  /* 0x0000000404007981 */ /* 0x000ea2000c1e1900 */
[----:B-----5:R-:W0:Y:S01]  /*0130*/  MUFU.RCP R2, R3 ;  /* 0x0000000300027308 */ /* 0x020e220000001000 */
[----:B------:R-:W-:Y:S01]  /*0140*/  BSSY.RECONVERGENT B0, `(.L_x_3) ;  /* 0x000000a000007945 */ /* 0x000fe20003800200 */
[----:B0-----:R-:W-:-:S04]  /*0150*/  FFMA R7, -R3, R2, 1 ;  /* 0x3f80000003077423 */ /* 0x001fc80000000102 */
[----:B------:R-:W-:Y:S02]  /*0160*/  FFMA R7, R2, R7, R2 ;  /* 0x0000000702077223 */ /* 0x000fe40000000002 */
[----:B--2---:R-:W0:Y:S02]  /*0170*/  FCHK P0, R0, R3 ;  /* 0x0000000300007302 */ /* 0x004e240000000000 */
[----:B------:R-:W-:-:S04]  /*0180*/  FFMA R2, R0, R7, RZ ;  /* 0x0000000700027223 */ /* 0x000fc800000000ff */
[----:B------:R-:W-:-:S04]  /*0190*/  FFMA R6, -R3, R2, R0 ;  /* 0x0000000203067223 */ /* 0x000fc80000000100 */
[----:B------:R-:W-:Y:S01]  /*01a0*/  FFMA R7, R7, R6, R2 ;  /* 0x0000000607077223 */ /* 0x000fe20000000002 */
[----:B0-----:R-:W-:Y:S06]  /*01b0*/  @!P0 BRA `(.L_x_4) ;  /* 0x0000000000088947 */ /* 0x001fec0003800000 */
[----:B------:R-:W-:-:S07]  /*01c0*/  MOV R2, 0x1e0 ;  /* 0x000001e000027802 */ /* 0x000fce0000000f00 */
[----:B------:R-:W-:Y:S05]  /*01d0*/  CALL.REL.NOINC `($__internal_0_$__cuda_sm3x_div_rn_noftz_f32_slowpath) ;  /* 0x00000000005c7944 */ /* 0x000fea0003c00000 */
.L_x_4:
[----:B------:R-:W-:Y:S05]  /*01e0*/  BSYNC.RECONVERGENT B0 ;  /* 0x0000000000007941 */ /* 0x000fea0003800200 */
.L_x_3:
[----:B------:R-:W-:Y:S01]  /*01f0*/  STG.E desc[UR4][R4.64], R7 ;  /* 0x0000000704007986 */ /* 0x000fe2000c101904 */
[----:B------:R-:W-:Y:S05]  /*0200*/  EXIT ;  /* 0x000000000000794d */ /* 0x000fea0003800000 */
.L_x_2:
[----:B------:R-:W0:Y:S01]  /*0210*/  LDC.64 R4, c[0x0][0x388] ;  /* 0x0000e200ff047b82 */ /* 0x000e220000000a00 */
[----:B------:R-:W-:-:S04]  /*0220*/  IMAD.IADD R0, R0, 0x1, -R9 ;  /* 0x0000000100007824 */ /* 0x000fc800078e0a09 */
[----:B------:R-:W-:-:S04]  /*0230*/  IMAD R7, R8, R9, R0 ;  /* 0x0000000908077224 */ /* 0x000fc800078e0200 */
[----:B0-----:R-:W-:-:S05]  /*0240*/  IMAD.WIDE R4, R7, 0x4, R4 ;  /* 0x0000000407047825 */ /* 0x001fca00078e0204 */
        /* <DEDUP_REMOVED lines=10> */
[----:B------:R-:W-:Y:S01]  /*02f0*/  IMAD.MOV.U32 R0, RZ, RZ, R2 ;  /* 0x000000ffff007224 */ /* 0x000fe200078e0002 */
[----:B------:R-:W-:-:S07]  /*0300*/  MOV R2, 0x320 ;  /* 0x0000032000027802 */ /* 0x000fce0000000f00 */
[----:B------:R-:W-:Y:S05]  /*0310*/  CALL.REL.NOINC `($__internal_0_$__cuda_sm3x_div_rn_noftz_f32_slowpath) ;  /* 0x00000000000c7944 */ /* 0x000fea0003c00000 */
.L_x_6:
[----:B------:R-:W-:Y:S05]  /*0320*/  BSYNC.RECONVERGENT B0 ;  /* 0x0000000000007941 */ /* 0x000fea0003800200 */
.L_x_5:
[----:B------:R-:W-:Y:S01]  /*0330*/  STG.E desc[UR4][R4.64], R7 ;  /* 0x0000000704007986 */ /* 0x000fe2000c101904 */
[----:B------:R-:W-:Y:S05]  /*0340*/  EXIT ;  /* 0x000000000000794d */ /* 0x000fea0003800000 */
        .weak           $__internal_0_$__cuda_sm3x_div_rn_noftz_f32_slowpath
        .type           $__internal_0_$__cuda_sm3x_div_rn_noftz_f32_slowpath,@function
        .size           $__internal_0_$__cuda_sm3x_div_rn_noftz_f32_slowpath,(.L_x_19 - $__internal_0_$__cuda_sm3x_div_rn_noftz_f32_slowpath)
$__internal_0_$__cuda_sm3x_div_rn_noftz_f32_slowpath:
[----:B------:R-:W-:Y:S01]  /*0350*/  SHF.R.U32.HI R7, RZ, 0x17, R3 ;  /* 0x00000017ff077819 */ /* 0x000fe20000011603 */
[----:B------:R-:W-:Y:S01]  /*0360*/  BSSY.RECONVERGENT B1, `(.L_x_7) ;  /* 0x0000062000017945 */ /* 0x000fe20003800200 */
[----:B------:R-:W-:Y:S02]  /*0370*/  SHF.R.U32.HI R6, RZ, 0x17, R0 ;  /* 0x00000017ff067819 */ /* 0x000fe40000011600 */
[----:B------:R-:W-:Y:S02]  /*0380*/  LOP3.LUT R12, R7, 0xff, RZ, 0xc0, !PT ;  /* 0x000000ff070c7812 */ /* 0x000fe400078ec0ff */
[----:B------:R-:W-:-:S03]  /*0390*/  LOP3.LUT R10, R6, 0xff, RZ, 0xc0, !PT ;  /* 0x000000ff060a7812 */ /* 0x000fc600078ec0ff */
[----:B------:R-:W-:Y:S02]  /*03a0*/  VIADD R8, R12, 0xffffffff ;  /* 0xffffffff0c087836 */ /* 0x000fe40000000000 */
[----:B------:R-:W-:-:S03]  /*03b0*/  VIADD R7, R10, 0xffffffff ;  /* 0xffffffff0a077836 */ /* 0x000fc60000000000 */
[----:B------:R-:W-:-:S04]  /*03c0*/  ISETP.GT.U32.AND P0, PT, R8, 0xfd, PT ;  /* 0x000000fd0800780c */ /* 0x000fc80003f04070 */
[----:B------:R-:W-:-:S13]  /*03d0*/  ISETP.GT.U32.OR P0, PT, R7, 0xfd, P0 ;  /* 0x000000fd0700780c */ /* 0x000fda0000704470 */
[----:B------:R-:W-:Y:S01]  /*03e0*/  @!P0 IMAD.MOV.U32 R6, RZ, RZ, RZ ;  /* 0x000000ffff068224 */ /* 0x000fe200078e00ff */
[----:B------:R-:W-:Y:S06]  /*03f0*/  @!P0 BRA `(.L_x_8) ;  /* 0x00000000005c8947 */ /* 0x000fec0003800000 */
[----:B------:R-:W-:Y:S02]  /*0400*/  FSETP.GTU.FTZ.AND P0, PT, |R0|, +INF , PT ;  /* 0x7f8000000000780b */ /* 0x000fe40003f1c200 */
[----:B------:R-:W-:-:S04]  /*0410*/  FSETP.GTU.FTZ.AND P1, PT, |R3|, +INF , PT ;  /* 0x7f8000000300780b */ /* 0x000fc80003f3c200 */
[----:B------:R-:W-:-:S13]  /*0420*/  PLOP3.LUT P0, PT, P0, P1, PT, 0xf8, 0x8f ;  /* 0x00000000008f781c */ /* 0x000fda0000703f70 */
[----:B------:R-:W-:Y:S05]  /*0430*/  @P0 BRA `(.L_x_9) ;  /* 0x00000004004c0947 */ /* 0x000fea0003800000 */
[----:B------:R-:W-:-:S13]  /*0440*/  LOP3.LUT P0, RZ, R3, 0x7fffffff, R0, 0xc8, !PT ;  /* 0x7fffffff03ff7812 */ /* 0x000fda000780c800 */
[----:B------:R-:W-:Y:S05]  /*0450*/  @!P0 BRA `(.L_x_10) ;  /* 0x00000004003c8947 */ /* 0x000fea0003800000 */
[C---:B------:R-:W-:Y:S02]  /*0460*/  FSETP.NEU.FTZ.AND P2, PT, |R0|.reuse, +INF , PT ;  /* 0x7f8000000000780b */ /* 0x040fe40003f5d200 */
[----:B------:R-:W-:Y:S02]  /*0470*/  FSETP.NEU.FTZ.AND P1, PT, |R3|, +INF , PT ;  /* 0x7f8000000300780b */ /* 0x000fe40003f3d200 */
[----:B------:R-:W-:-:S11]  /*0480*/  FSETP.NEU.FTZ.AND P0, PT, |R0|, +INF , PT ;  /* 0x7f8000000000780b */ /* 0x000fd60003f1d200 */
[----:B------:R-:W-:Y:S05]  /*0490*/  @!P1 BRA !P2, `(.L_x_10) ;  /* 0x00000004002c9947 */ /* 0x000fea0005000000 */
[----:B------:R-:W-:-:S04]  /*04a0*/  LOP3.LUT P2, RZ, R0, 0x7fffffff, RZ, 0xc0, !PT ;  /* 0x7fffffff00ff7812 */ /* 0x000fc8000784c0ff */
[----:B------:R-:W-:-:S13]  /*04b0*/  PLOP3.LUT P1, PT, P1, P2, PT, 0x2f, 0xf2 ;  /* 0x0000000000f2781c */ /* 0x000fda0000f24577 */
[----:B------:R-:W-:Y:S05]  /*04c0*/  @P1 BRA `(.L_x_11) ;  /* 0x0000000400181947 */ /* 0x000fea0003800000 */
[----:B------:R-:W-:-:S04]  /*04d0*/  LOP3.LUT P1, RZ, R3, 0x7fffffff, RZ, 0xc0, !PT ;  /* 0x7fffffff03ff7812 */ /* 0x000fc8000782c0ff */
[----:B------:R-:W-:-:S13]  /*04e0*/  PLOP3.LUT P0, PT, P0, P1, PT, 0x2f, 0xf2 ;  /* 0x0000000000f2781c */ /* 0x000fda0000702577 */
[----:B------:R-:W-:Y:S05]  /*04f0*/  @P0 BRA `(.L_x_12) ;  /* 0x0000000400000947 */ /* 0x000fea0003800000 */
[----:B------:R-:W-:Y:S02]  /*0500*/  ISETP.GE.AND P0, PT, R7, RZ, PT ;  /* 0x000000ff0700720c */ /* 0x000fe40003f06270 */
[----:B------:R-:W-:-:S11]  /*0510*/  ISETP.GE.AND P1, PT, R8, RZ, PT ;  /* 0x000000ff0800720c */ /* 0x000fd60003f26270 */
[----:B------:R-:W-:Y:S02]  /*0520*/  @P0 IMAD.MOV.U32 R6, RZ, RZ, RZ ;  /* 0x000000ffff060224 */ /* 0x000fe400078e00ff */
[----:B------:R-:W-:Y:S01]  /*0530*/  @!P0 FFMA R0, R0, 1.84467440737095516160e+19, RZ ;  /* 0x5f80000000008823 */ /* 0x000fe200000000ff */
[----:B------:R-:W-:Y:S02]  /*0540*/  @!P0 IMAD.MOV.U32 R6, RZ, RZ, -0x40 ;  /* 0xffffffc0ff068424 */ /* 0x000fe400078e00ff */
[----:B------:R-:W-:Y:S02]  /*0550*/  @!P1 FFMA R3, R3, 1.84467440737095516160e+19, RZ ;  /* 0x5f80000003039823 */ /* 0x000fe400000000ff */
[----:B------:R-:W-:-:S07]  /*0560*/  @!P1 VIADD R6, R6, 0x40 ;  /* 0x0000004006069836 */ /* 0x000fce0000000000 */
.L_x_8:
[----:B------:R-:W-:Y:S01]  /*0570*/  LEA R8, R12, 0xc0800000, 0x17 ;  /* 0xc08000000c087811 */ /* 0x000fe200078eb8ff */
[----:B------:R-:W-:Y:S04]  /*0580*/  BSSY.RECONVERGENT B2, `(.L_x_13) ;  /* 0x0000036000027945 */ /* 0x000fe80003800200 */
[----:B------:R-:W-:Y:S02]  /*0590*/  IMAD.IADD R8, R3, 0x1, -R8 ;  /* 0x0000000103087824 */ /* 0x000fe400078e0a08 */
[----:B------:R-:W-:Y:S02]  /*05a0*/  VIADD R3, R10, 0xffffff81 ;  /* 0xffffff810a037836 */ /* 0x000fe40000000000 */
[----:B------:R-:W0:Y:S01]  /*05b0*/  MUFU.RCP R7, R8 ;  /* 0x0000000800077308 */ /* 0x000e220000001000 */
[----:B------:R-:W-:Y:S01]  /*05c0*/  FADD.FTZ R9, -R8, -RZ ;  /* 0x800000ff08097221 */ /* 0x000fe20000010100 */
[----:B------:R-:W-:-:S03]  /*05d0*/  IMAD R0, R3, -0x800000, R0 ;  /* 0xff80000003007824 */ /* 0x000fc600078e0200 */
[----:B0-----:R-:W-:-:S04]  /*05e0*/  FFMA R10, R7, R9, 1 ;  /* 0x3f800000070a7423 */ /* 0x001fc80000000009 */
[----:B------:R-:W-:-:S04]  /*05f0*/  FFMA R14, R7, R10, R7 ;  /* 0x0000000a070e7223 */ /* 0x000fc80000000007 */
[----:B------:R-:W-:-:S04]  /*0600*/  FFMA R7, R0, R14, RZ ;  /* 0x0000000e00077223 */ /* 0x000fc800000000ff */
[----:B------:R-:W-:-:S04]  /*0610*/  FFMA R10, R9, R7, R0 ;  /* 0x00000007090a7223 */ /* 0x000fc80000000000 */
[----:B------:R-:W-:Y:S01]  /*0620*/  FFMA R11, R14, R10, R7 ;  /* 0x0000000a0e0b7223 */ /* 0x000fe20000000007 */
[----:B------:R-:W-:-:S03]  /*0630*/  IADD3 R7, PT, PT, R3, 0x7f, -R12 ;  /* 0x0000007f03077810 */ /* 0x000fc60007ffe80c */
[----:B------:R-:W-:Y:S02]  /*0640*/  FFMA R10, R9, R11, R0 ;  /* 0x0000000b090a7223 */ /* 0x000fe40000000000 */
[----:B------:R-:W-:Y:S02]  /*0650*/  IMAD.IADD R7, R7, 0x1, R6 ;  /* 0x0000000107077824 */ /* 0x000fe400078e0206 */
[----:B------:R-:W-:-:S05]  /*0660*/  FFMA R0, R14, R10, R11 ;  /* 0x0000000a0e007223 */ /* 0x000fca000000000b */
[----:B------:R-:W-:-:S04]  /*0670*/  SHF.R.U32.HI R3, RZ, 0x17, R0 ;  /* 0x00000017ff037819 */ /* 0x000fc80000011600 */
[----:B------:R-:W-:-:S05]  /*0680*/  LOP3.LUT R3, R3, 0xff, RZ, 0xc0, !PT ;  /* 0x000000ff03037812 */ /* 0x000fca00078ec0ff */
[----:B------:R-:W-:-:S04]  /*0690*/  IMAD.IADD R9, R3, 0x1, R7 ;  /* 0x0000000103097824 */ /* 0x000fc800078e0207 */
[----:B------:R-:W-:-:S05]  /*06a0*/  VIADD R3, R9, 0xffffffff ;  /* 0xffffffff09037836 */ /* 0x000fca0000000000 */
[----:B------:R-:W-:-:S13]  /*06b0*/  ISETP.GE.U32.AND P0, PT, R3, 0xfe, PT ;  /* 0x000000fe0300780c */ /* 0x000fda0003f06070 */
[----:B------:R-:W-:Y:S05]  /*06c0*/  @!P0 BRA `(.L_x_14) ;  /* 0x0000000000808947 */ /* 0x000fea0003800000 */
[----:B------:R-:W-:-:S13]  /*06d0*/  ISETP.GT.AND P0, PT, R9, 0xfe, PT ;  /* 0x000000fe0900780c */ /* 0x000fda0003f04270 */
[----:B------:R-:W-:Y:S05]  /*06e0*/  @P0 BRA `(.L_x_15) ;  /* 0x00000000006c0947 */ /* 0x000fea0003800000 */
[----:B------:R-:W-:-:S13]  /*06f0*/  ISETP.GE.AND P0, PT, R9, 0x1, PT ;  /* 0x000000010900780c */ /* 0x000fda0003f06270 */
[----:B------:R-:W-:Y:S05]  /*0700*/  @P0 BRA `(.L_x_16) ;  /* 0x0000000000740947 */ /* 0x000fea0003800000 */
[----:B------:R-:W-:Y:S02]  /*0710*/  ISETP.GE.AND P0, PT, R9, -0x18, PT ;  /* 0xffffffe80900780c */ /* 0x000fe40003f06270 */
[----:B------:R-:W-:-:S11]  /*0720*/  LOP3.LUT R0, R0, 0x80000000, RZ, 0xc0, !PT ;  /* 0x8000000000007812 */ /* 0x000fd600078ec0ff */
[----:B------:R-:W-:Y:S05]  /*0730*/  @!P0 BRA `(.L_x_16) ;  /* 0x0000000000688947 */ /* 0x000fea0003800000 */
[CCC-:B------:R-:W-:Y:S01]  /*0740*/  FFMA.RZ R3, R14.reuse, R10.reuse, R11.reuse ;  /* 0x0000000a0e037223 */ /* 0x1c0fe2000000c00b */
[C---:B------:R-:W-:Y:S02]  /*0750*/  VIADD R8, R9.reuse, 0x20 ;  /* 0x0000002009087836 */ /* 0x040fe40000000000 */
[CCC-:B------:R-:W-:Y:S01]  /*0760*/  FFMA.RM R6, R14.reuse, R10.reuse, R11.reuse ;  /* 0x0000000a0e067223 */ /* 0x1c0fe2000000400b */
[----:B------:R-:W-:Y:S02]  /*0770*/  ISETP.NE.AND P2, PT, R9, RZ, PT ;  /* 0x000000ff0900720c */ /* 0x000fe40003f45270 */
[----:B------:R-:W-:Y:S01]  /*0780*/  LOP3.LUT R7, R3, 0x7fffff, RZ, 0xc0, !PT ;  /* 0x007fffff03077812 */ /* 0x000fe200078ec0ff */
[----:B------:R-:W-:Y:S01]  /*0790*/  FFMA.RP R3, R14, R10, R11 ;  /* 0x0000000a0e037223 */ /* 0x000fe2000000800b */
[----:B------:R-:W-:Y:S01]  /*07a0*/  ISETP.NE.AND P1, PT, R9, RZ, PT ;  /* 0x000000ff0900720c */ /* 0x000fe20003f25270 */
[----:B------:R-:W-:Y:S01]  /*07b0*/  IMAD.MOV R9, RZ, RZ, -R9 ;  /* 0x000000ffff097224 */ /* 0x000fe200078e0a09 */
[----:B------:R-:W-:-:S02]  /*07c0*/  LOP3.LUT R7, R7, 0x800000, RZ, 0xfc, !PT ;  /* 0x0080000007077812 */ /* 0x000fc400078efcff */
[----:B------:R-:W-:Y:S02]  /*07d0*/  FSETP.NEU.FTZ.AND P0, PT, R3, R6, PT ;  /* 0x000000060300720b */ /* 0x000fe40003f1d000 */
[----:B------:R-:W-:Y:S02]  /*07e0*/  SHF.L.U32 R8, R7, R8, RZ ;  /* 0x0000000807087219 */ /* 0x000fe400000006ff */
[----:B------:R-:W-:Y:S02]  /*07f0*/  SEL R6, R9, RZ, P2 ;  /* 0x000000ff09067207 */ /* 0x000fe40001000000 */
[----:B------:R-:W-:Y:S02]  /*0800*/  ISETP.NE.AND P1, PT, R8, RZ, P1 ;  /* 0x000000ff0800720c */ /* 0x000fe40000f25270 */
[----:B------:R-:W-:Y:S02]  /*0810*/  SHF.R.U32.HI R6, RZ, R6, R7 ;  /* 0x00000006ff067219 */ /* 0x000fe40000011607 */
[----:B------:R-:W-:-:S02]  /*0820*/  PLOP3.LUT P0, PT, P0, P1, PT, 0xf8, 0x8f ;  /* 0x00000000008f781c */ /* 0x000fc40000703f70 */
[----:B------:R-:W-:Y:S02]  /*0830*/  SHF.R.U32.HI R8, RZ, 0x1, R6 ;  /* 0x00000001ff087819 */ /* 0x000fe40000011606 */
[----:B------:R-:W-:-:S04]  /*0840*/  SEL R3, RZ, 0x1, !P0 ;  /* 0x00000001ff037807 */ /* 0x000fc80004000000 */
[----:B------:R-:W-:-:S04]  /*0850*/  LOP3.LUT R3, R3, 0x1, R8, 0xf8, !PT ;  /* 0x0000000103037812 */ /* 0x000fc800078ef808 */
[----:B------:R-:W-:-:S05]  /*0860*/  LOP3.LUT R3, R3, R6, RZ, 0xc0, !PT ;  /* 0x0000000603037212 */ /* 0x000fca00078ec0ff */
[----:B------:R-:W-:-:S05]  /*0870*/  IMAD.IADD R3, R8, 0x1, R3 ;  /* 0x0000000108037824 */ /* 0x000fca00078e0203 */
[----:B------:R-:W-:Y:S01]  /*0880*/  LOP3.LUT R0, R3, R0, RZ, 0xfc, !PT ;  /* 0x0000000003007212 */ /* 0x000fe200078efcff */
[----:B------:R-:W-:Y:S06]  /*0890*/  BRA `(.L_x_16) ;  /* 0x0000000000107947 */ /* 0x000fec0003800000 */
.L_x_15:
[----:B------:R-:W-:-:S04]  /*08a0*/  LOP3.LUT R0, R0, 0x80000000, RZ, 0xc0, !PT ;  /* 0x8000000000007812 */ /* 0x000fc800078ec0ff */
[----:B------:R-:W-:Y:S01]  /*08b0*/  LOP3.LUT R0, R0, 0x7f800000, RZ, 0xfc, !PT ;  /* 0x7f80000000007812 */ /* 0x000fe200078efcff */
[----:B------:R-:W-:Y:S06]  /*08c0*/  BRA `(.L_x_16) ;  /* 0x0000000000047947 */ /* 0x000fec0003800000 */
.L_x_14:
[----:B------:R-:W-:-:S07]  /*08d0*/  IMAD R0, R7, 0x800000, R0 ;  /* 0x0080000007007824 */ /* 0x000fce00078e0200 */
.L_x_16:
[----:B------:R-:W-:Y:S05]  /*08e0*/  BSYNC.RECONVERGENT B2 ;  /* 0x0000000000027941 */ /* 0x000fea0003800200 */
.L_x_13:
[----:B------:R-:W-:Y:S05]  /*08f0*/  BRA `(.L_x_17) ;  /* 0x0000000000207947 */ /* 0x000fea0003800000 */
.L_x_12:
[----:B------:R-:W-:-:S04]  /*0900*/  LOP3.LUT R0, R3, 0x80000000, R0, 0x48, !PT ;  /* 0x8000000003007812 */ /* 0x000fc800078e4800 */
[----:B------:R-:W-:Y:S01]  /*0910*/  LOP3.LUT R0, R0, 0x7f800000, RZ, 0xfc, !PT ;  /* 0x7f80000000007812 */ /* 0x000fe200078efcff */
[----:B------:R-:W-:Y:S06]  /*0920*/  BRA `(.L_x_17) ;  /* 0x0000000000147947 */ /* 0x000fec0003800000 */
.L_x_11:
[----:B------:R-:W-:Y:S01]  /*0930*/  LOP3.LUT R0, R3, 0x80000000, R0, 0x48, !PT ;  /* 0x8000000003007812 */ /* 0x000fe200078e4800 */
[----:B------:R-:W-:Y:S06]  /*0940*/  BRA `(.L_x_17) ;  /* 0x00000000000c7947 */ /* 0x000fec0003800000 */
.L_x_10:
[----:B------:R-:W0:Y:S01]  /*0950*/  MUFU.RSQ R0, -QNAN ;  /* 0xffc0000000007908 */ /* 0x000e220000001400 */
[----:B------:R-:W-:Y:S05]  /*0960*/  BRA `(.L_x_17) ;  /* 0x0000000000047947 */ /* 0x000fea0003800000 */
.L_x_9:
[----:B------:R-:W-:-:S07]  /*0970*/  FADD.FTZ R0, R0, R3 ;  /* 0x0000000300007221 */ /* 0x000fce0000010000 */
.L_x_17:
[----:B------:R-:W-:Y:S05]  /*0980*/  BSYNC.RECONVERGENT B1 ;  /* 0x0000000000017941 */ /* 0x000fea0003800200 */
.L_x_7:
[----:B------:R-:W-:Y:S02]  /*0990*/  IMAD.MOV.U32 R3, RZ, RZ, 0x0 ;  /* 0x00000000ff037424 */ /* 0x000fe400078e00ff */
[----:B0-----:R-:W-:Y:S02]  /*09a0*/  IMAD.MOV.U32 R7, RZ, RZ, R0 ;  /* 0x000000ffff077224 */ /* 0x001fe400078e0000 */
[----:B------:R-:W-:Y:S05]  /*09b0*/  RET.REL.NODEC R2 `(_Z9normalizePfS_ii) ;  /* 0xfffffff402907950 */ /* 0x000fea0003c3ffff */
.L_x_18:
        /* <DEDUP_REMOVED lines=12> */
.L_x_19:


//--------------------- .nv.shared.reserved.0     --------------------------
	.section	.nv.shared.reserved.0,"aw",@nobits
	.weak		__nv_reservedSMEM_offset_0_alias
	.size		__nv_reservedSMEM_offset_0_alias, 0, 64
	.other		__nv_reservedSMEM_offset_0_alias,@"STO_CUDA_RESERVED_SHARED STV_DEFAULT"
__nv_reservedSMEM_offset_0_alias:
	.zero		0
	.zero		64


//--------------------- .nv.constant0._Z5gaussPfS_ii --------------------------
	.section	.nv.constant0._Z5gaussPfS_ii,"a",@progbits
	.sectionflags	@""
	.align	4
.nv.constant0._Z5gaussPfS_ii:
	.zero		920


//--------------------- .nv.constant0._Z9normalizePfS_ii --------------------------
	.section	.nv.constant0._Z9normalizePfS_ii,"a",@progbits
	.sectionflags	@""
	.align	4
.nv.constant0._Z9normalizePfS_ii:
	.zero		920


//--------------------- SYMBOLS --------------------------

	.type		.nv.reservedSmem.offset0,@object
	.size		.nv.reservedSmem.offset0,0x4
